//
// Generated by NVIDIA NVVM Compiler
//
// Compiler Build ID: CL-36424714
// Cuda compilation tools, release 13.0, V13.0.88
// Based on NVVM 20.0.0
//

.version 9.0
.target sm_100
.address_size 64

	// .globl	_Z9CudaKDE2DPKfS0_mfffffPfm
// _ZZ9CudaKDE2DPKfS0_mfffffPfmE11xDataShared has been demoted
// _ZZ9CudaKDE2DPKfS0_mfffffPfmE11yDataShared has been demoted

.visible .entry _Z9CudaKDE2DPKfS0_mfffffPfm(
	.param .u64 .ptr .align 1 _Z9CudaKDE2DPKfS0_mfffffPfm_param_0,
	.param .u64 .ptr .align 1 _Z9CudaKDE2DPKfS0_mfffffPfm_param_1,
	.param .u64 _Z9CudaKDE2DPKfS0_mfffffPfm_param_2,
	.param .f32 _Z9CudaKDE2DPKfS0_mfffffPfm_param_3,
	.param .f32 _Z9CudaKDE2DPKfS0_mfffffPfm_param_4,
	.param .f32 _Z9CudaKDE2DPKfS0_mfffffPfm_param_5,
	.param .f32 _Z9CudaKDE2DPKfS0_mfffffPfm_param_6,
	.param .f32 _Z9CudaKDE2DPKfS0_mfffffPfm_param_7,
	.param .u64 .ptr .align 1 _Z9CudaKDE2DPKfS0_mfffffPfm_param_8,
	.param .u64 _Z9CudaKDE2DPKfS0_mfffffPfm_param_9
)
{
	.reg .pred 	%p<13>;
	.reg .b32 	%r<47>;
	.reg .b32 	%f<61>;
	.reg .b64 	%rd<33>;
	// demoted variable
	.shared .align 4 .b8 _ZZ9CudaKDE2DPKfS0_mfffffPfmE11xDataShared[1024];
	// demoted variable
	.shared .align 4 .b8 _ZZ9CudaKDE2DPKfS0_mfffffPfmE11yDataShared[1024];
	ld.param.u64 	%rd13, [_Z9CudaKDE2DPKfS0_mfffffPfm_param_0];
	ld.param.u64 	%rd14, [_Z9CudaKDE2DPKfS0_mfffffPfm_param_1];
	ld.param.u64 	%rd15, [_Z9CudaKDE2DPKfS0_mfffffPfm_param_2];
	ld.param.f32 	%f9, [_Z9CudaKDE2DPKfS0_mfffffPfm_param_3];
	ld.param.f32 	%f10, [_Z9CudaKDE2DPKfS0_mfffffPfm_param_4];
	ld.param.f32 	%f11, [_Z9CudaKDE2DPKfS0_mfffffPfm_param_5];
	ld.param.f32 	%f12, [_Z9CudaKDE2DPKfS0_mfffffPfm_param_6];
	ld.param.f32 	%f13, [_Z9CudaKDE2DPKfS0_mfffffPfm_param_7];
	ld.param.u64 	%rd16, [_Z9CudaKDE2DPKfS0_mfffffPfm_param_8];
	ld.param.u64 	%rd17, [_Z9CudaKDE2DPKfS0_mfffffPfm_param_9];
	cvt.u32.u64 	%r8, %rd17;
	mul.lo.s32 	%r9, %r8, %r8;
	mov.u32 	%r10, %ntid.x;
	mov.u32 	%r11, %ctaid.x;
	mov.u32 	%r12, %tid.x;
	mad.lo.s32 	%r1, %r10, %r11, %r12;
	setp.ge.s32 	%p1, %r1, %r9;
	@%p1 bra 	$L__BB0_14;
	cvt.s64.s32 	%rd1, %r1;
	or.b64  	%rd18, %rd1, %rd17;
	and.b64  	%rd19, %rd18, -4294967296;
	setp.ne.s64 	%p2, %rd19, 0;
	@%p2 bra 	$L__BB0_3;
	cvt.u32.u64 	%r14, %rd1;
	div.u32 	%r15, %r14, %r8;
	mul.lo.s32 	%r16, %r15, %r8;
	sub.s32 	%r17, %r14, %r16;
	cvt.u64.u32 	%rd30, %r15;
	cvt.u64.u32 	%rd31, %r17;
	bra.uni 	$L__BB0_4;
$L__BB0_3:
	div.u64 	%rd30, %rd1, %rd17;
	mul.lo.s64 	%rd20, %rd30, %rd17;
	sub.s64 	%rd31, %rd1, %rd20;
$L__BB0_4:
	cvt.u32.u64 	%r18, %rd30;
	cvt.u32.u64 	%r19, %rd31;
	sub.f32 	%f15, %f11, %f10;
	sub.f32 	%f16, %f13, %f12;
	cvt.rn.f32.s32 	%f17, %r18;
	add.s64 	%rd21, %rd17, -1;
	cvt.rn.f32.u64 	%f18, %rd21;
	div.rn.f32 	%f19, %f17, %f18;
	fma.rn.f32 	%f1, %f16, %f19, %f12;
	cvt.rn.f32.s32 	%f20, %r19;
	div.rn.f32 	%f21, %f20, %f18;
	fma.rn.f32 	%f2, %f15, %f21, %f10;
	setp.eq.s64 	%p3, %rd15, 0;
	mov.f32 	%f59, 0f00000000;
	@%p3 bra 	$L__BB0_13;
	mul.f32 	%f3, %f9, %f9;
	cvta.to.global.u64 	%rd8, %rd13;
	cvta.to.global.u64 	%rd9, %rd14;
	mov.f32 	%f59, 0f00000000;
	mov.b32 	%r44, 0;
	mov.u32 	%r24, _ZZ9CudaKDE2DPKfS0_mfffffPfmE11xDataShared;
	mov.u32 	%r26, _ZZ9CudaKDE2DPKfS0_mfffffPfmE11yDataShared;
$L__BB0_6:
	cvt.u64.u32 	%rd10, %r44;
	setp.le.u64 	%p4, %rd15, %rd10;
	@%p4 bra 	$L__BB0_9;
	mov.b32 	%r45, 0;
	cvt.u32.u64 	%r22, %rd10;
	mov.u64 	%rd32, %rd10;
$L__BB0_8:
	shl.b64 	%rd22, %rd32, 2;
	add.s64 	%rd23, %rd8, %rd22;
	ld.global.f32 	%f23, [%rd23];
	shl.b32 	%r23, %r45, 2;
	add.s32 	%r25, %r24, %r23;
	st.shared.f32 	[%r25], %f23;
	add.s64 	%rd24, %rd9, %rd22;
	ld.global.f32 	%f24, [%rd24];
	add.s32 	%r27, %r26, %r23;
	st.shared.f32 	[%r27], %f24;
	add.s32 	%r4, %r45, 1;
	setp.lt.u32 	%p5, %r45, 255;
	add.s32 	%r28, %r4, %r22;
	cvt.u64.u32 	%rd32, %r28;
	setp.gt.u64 	%p6, %rd15, %rd32;
	and.pred  	%p7, %p5, %p6;
	mov.u32 	%r45, %r4;
	@%p7 bra 	$L__BB0_8;
$L__BB0_9:
	setp.le.u64 	%p8, %rd15, %rd10;
	bar.sync 	0;
	@%p8 bra 	$L__BB0_12;
	mov.b32 	%r46, 0;
$L__BB0_11:
	cvt.u32.u64 	%r31, %rd10;
	shl.b32 	%r32, %r46, 2;
	add.s32 	%r34, %r24, %r32;
	ld.shared.f32 	%f25, [%r34];
	add.s32 	%r36, %r26, %r32;
	ld.shared.f32 	%f26, [%r36];
	sub.f32 	%f27, %f2, %f25;
	sub.f32 	%f28, %f1, %f26;
	mul.f32 	%f29, %f27, 0fBF000000;
	mul.f32 	%f30, %f27, %f29;
	div.rn.f32 	%f31, %f30, %f3;
	fma.rn.f32 	%f32, %f31, 0f3BBB989D, 0f3F000000;
	cvt.sat.f32.f32 	%f33, %f32;
	mov.f32 	%f34, 0f4B400001;
	mov.f32 	%f35, 0f437C0000;
	fma.rm.f32 	%f36, %f33, %f35, %f34;
	add.f32 	%f37, %f36, 0fCB40007F;
	neg.f32 	%f38, %f37;
	fma.rn.f32 	%f39, %f31, 0f3FB8AA3B, %f38;
	fma.rn.f32 	%f40, %f31, 0f32A57060, %f39;
	mov.b32 	%r37, %f36;
	shl.b32 	%r38, %r37, 23;
	mov.b32 	%f41, %r38;
	ex2.approx.ftz.f32 	%f42, %f40;
	mul.f32 	%f43, %f42, %f41;
	mul.f32 	%f44, %f28, 0fBF000000;
	mul.f32 	%f45, %f28, %f44;
	div.rn.f32 	%f46, %f45, %f3;
	fma.rn.f32 	%f47, %f46, 0f3BBB989D, 0f3F000000;
	cvt.sat.f32.f32 	%f48, %f47;
	fma.rm.f32 	%f49, %f48, %f35, %f34;
	add.f32 	%f50, %f49, 0fCB40007F;
	neg.f32 	%f51, %f50;
	fma.rn.f32 	%f52, %f46, 0f3FB8AA3B, %f51;
	fma.rn.f32 	%f53, %f46, 0f32A57060, %f52;
	mov.b32 	%r39, %f49;
	shl.b32 	%r40, %r39, 23;
	mov.b32 	%f54, %r40;
	ex2.approx.ftz.f32 	%f55, %f53;
	mul.f32 	%f56, %f55, %f54;
	fma.rn.f32 	%f59, %f43, %f56, %f59;
	add.s32 	%r6, %r46, 1;
	setp.lt.u32 	%p9, %r46, 255;
	add.s32 	%r41, %r6, %r31;
	cvt.u64.u32 	%rd25, %r41;
	setp.gt.u64 	%p10, %rd15, %rd25;
	and.pred  	%p11, %p9, %p10;
	mov.u32 	%r46, %r6;
	@%p11 bra 	$L__BB0_11;
$L__BB0_12:
	cvt.u32.u64 	%r43, %rd10;
	bar.sync 	0;
	add.s32 	%r44, %r43, 256;
	cvt.u64.u32 	%rd26, %r44;
	setp.gt.u64 	%p12, %rd15, %rd26;
	@%p12 bra 	$L__BB0_6;
$L__BB0_13:
	cvta.to.global.u64 	%rd27, %rd16;
	shl.b64 	%rd28, %rd1, 2;
	add.s64 	%rd29, %rd27, %rd28;
	st.global.f32 	[%rd29], %f59;
$L__BB0_14:
	ret;

}


// ===== COMPILED SASS (sm_100) =====

	.target	sm_100

	.elftype	@"ET_EXEC"


//--------------------- .note.nv.tkinfo           --------------------------
	.section	.note.nv.tkinfo,"",@"SHT_NOTE"
	.sectionflags	@"SHF_NOTE_NV_TKINFO"
	.tkinfo
        /*0018*/ 	.word	0x00000002
        /*0030*/ 	.string	""
        /*0030*/ 	.string	"ptxas"
        /*0030*/ 	.string	"Cuda compilation tools, release 13.0, V13.0.88"
        /*0030*/ 	.string	"Build cuda_13.0.r13.0/compiler.36424714_0"
        /*0030*/ 	.string	"-arch sm_100 -m 64 "



//--------------------- .note.nv.cuinfo           --------------------------
	.section	.note.nv.cuinfo,"",@"SHT_NOTE"
	.sectionflags	@"SHF_NOTE_NV_CUINFO"
        /*0018*/ 	.short	0x0002
        /*001a*/ 	.short	0x0064
        /*001c*/ 	.short	0x0082
	.zero		2


//--------------------- .nv.info                  --------------------------
	.section	.nv.info,"",@"SHT_CUDA_INFO"
	.align	4


	//----- nvinfo : EIATTR_REGCOUNT
	.align		4
        /*0000*/ 	.byte	0x04, 0x2f
        /*0002*/ 	.short	(.L_1 - .L_0)
	.align		4
.L_0:
        /*0004*/ 	.word	index@(_Z9CudaKDE2DPKfS0_mfffffPfm)
        /*0008*/ 	.word	0x00000015


	//----- nvinfo : EIATTR_FRAME_SIZE
	.align		4
.L_1:
        /*000c*/ 	.byte	0x04, 0x11
        /*000e*/ 	.short	(.L_3 - .L_2)
	.align		4
.L_2:
        /*0010*/ 	.word	index@($__internal_1_$__cuda_sm3x_div_rn_noftz_f32_slowpath)
        /*0014*/ 	.word	0x00000000


	//----- nvinfo : EIATTR_FRAME_SIZE
	.align		4
.L_3:
        /*0018*/ 	.byte	0x04, 0x11
        /*001a*/ 	.short	(.L_5 - .L_4)
	.align		4
.L_4:
        /*001c*/ 	.word	index@($__internal_0_$__cuda_sm20_div_u64)
        /*0020*/ 	.word	0x00000000


	//----- nvinfo : EIATTR_FRAME_SIZE
	.align		4
.L_5:
        /*0024*/ 	.byte	0x04, 0x11
        /*0026*/ 	.short	(.L_7 - .L_6)
	.align		4
.L_6:
        /*0028*/ 	.word	index@(_Z9CudaKDE2DPKfS0_mfffffPfm)
        /*002c*/ 	.word	0x00000000


	//----- nvinfo : EIATTR_MIN_STACK_SIZE
	.align		4
.L_7:
        /*0030*/ 	.byte	0x04, 0x12
        /*0032*/ 	.short	(.L_9 - .L_8)
	.align		4
.L_8:
        /*0034*/ 	.word	index@(_Z9CudaKDE2DPKfS0_mfffffPfm)
        /*0038*/ 	.word	0x00000000
.L_9:


//--------------------- .nv.compat                --------------------------
	.section	.nv.compat,"",@"SHT_CUDA_COMPAT_INFO"
	.align	4
        /*0000*/ 	.byte	0x02, 0x09, 0x00, 0x00, 0x02, 0x02, 0x01, 0x00, 0x02, 0x05, 0x05, 0x00, 0x03, 0x07, 0x01, 0x01
        /*0010*/ 	.byte	0x02, 0x03, 0x00, 0x00, 0x02, 0x06, 0x01, 0x00, 0x04, 0x0b, 0x08, 0x00, 0x01, 0x00, 0x00, 0x00
        /*0020*/ 	.byte	0x00, 0x00, 0x00, 0x00


//--------------------- .nv.info._Z9CudaKDE2DPKfS0_mfffffPfm --------------------------
	.section	.nv.info._Z9CudaKDE2DPKfS0_mfffffPfm,"",@"SHT_CUDA_INFO"
	.sectionflags	@""
	.align	4


	//----- nvinfo : EIATTR_CUDA_API_VERSION
	.align		4
        /*0000*/ 	.byte	0x04, 0x37
        /*0002*/ 	.short	(.L_11 - .L_10)
.L_10:
        /*0004*/ 	.word	0x00000082


	//----- nvinfo : EIATTR_KPARAM_INFO
	.align		4
.L_11:
        /*0008*/ 	.byte	0x04, 0x17
        /*000a*/ 	.short	(.L_13 - .L_12)
.L_12:
        /*000c*/ 	.word	0x00000000
        /*0010*/ 	.short	0x0009
        /*0012*/ 	.short	0x0038
        /*0014*/ 	.byte	0x00, 0xf0, 0x21, 0x00


	//----- nvinfo : EIATTR_KPARAM_INFO
	.align		4
.L_13:
        /*0018*/ 	.byte	0x04, 0x17
        /*001a*/ 	.short	(.L_15 - .L_14)
.L_14:
        /*001c*/ 	.word	0x00000000
        /*0020*/ 	.short	0x0008
        /*0022*/ 	.short	0x0030
        /*0024*/ 	.byte	0x00, 0xf5, 0x21, 0x00


	//----- nvinfo : EIATTR_KPARAM_INFO
	.align		4
.L_15:
        /*0028*/ 	.byte	0x04, 0x17
        /*002a*/ 	.short	(.L_17 - .L_16)
.L_16:
        /*002c*/ 	.word	0x00000000
        /*0030*/ 	.short	0x0007
        /*0032*/ 	.short	0x0028
        /*0034*/ 	.byte	0x00, 0xf0, 0x11, 0x00


	//----- nvinfo : EIATTR_KPARAM_INFO
	.align		4
.L_17:
        /*0038*/ 	.byte	0x04, 0x17
        /*003a*/ 	.short	(.L_19 - .L_18)
.L_18:
        /*003c*/ 	.word	0x00000000
        /*0040*/ 	.short	0x0006
        /*0042*/ 	.short	0x0024
        /*0044*/ 	.byte	0x00, 0xf0, 0x11, 0x00


	//----- nvinfo : EIATTR_KPARAM_INFO
	.align		4
.L_19:
        /*0048*/ 	.byte	0x04, 0x17
        /*004a*/ 	.short	(.L_21 - .L_20)
.L_20:
        /*004c*/ 	.word	0x00000000
        /*0050*/ 	.short	0x0005
        /*0052*/ 	.short	0x0020
        /*0054*/ 	.byte	0x00, 0xf0, 0x11, 0x00


	//----- nvinfo : EIATTR_KPARAM_INFO
	.align		4
.L_21:
        /*0058*/ 	.byte	0x04, 0x17
        /*005a*/ 	.short	(.L_23 - .L_22)
.L_22:
        /*005c*/ 	.word	0x00000000
        /*0060*/ 	.short	0x0004
        /*0062*/ 	.short	0x001c
        /*0064*/ 	.byte	0x00, 0xf0, 0x11, 0x00


	//----- nvinfo : EIATTR_KPARAM_INFO
	.align		4
.L_23:
        /*0068*/ 	.byte	0x04, 0x17
        /*006a*/ 	.short	(.L_25 - .L_24)
.L_24:
        /*006c*/ 	.word	0x00000000
        /*0070*/ 	.short	0x0003
        /*0072*/ 	.short	0x0018
        /*0074*/ 	.byte	0x00, 0xf0, 0x11, 0x00


	//----- nvinfo : EIATTR_KPARAM_INFO
	.align		4
.L_25:
        /*0078*/ 	.byte	0x04, 0x17
        /*007a*/ 	.short	(.L_27 - .L_26)
.L_26:
        /*007c*/ 	.word	0x00000000
        /*0080*/ 	.short	0x0002
        /*0082*/ 	.short	0x0010
        /*0084*/ 	.byte	0x00, 0xf0, 0x21, 0x00


	//----- nvinfo : EIATTR_KPARAM_INFO
	.align		4
.L_27:
        /*0088*/ 	.byte	0x04, 0x17
        /*008a*/ 	.short	(.L_29 - .L_28)
.L_28:
        /*008c*/ 	.word	0x00000000
        /*0090*/ 	.short	0x0001
        /*0092*/ 	.short	0x0008
        /*0094*/ 	.byte	0x00, 0xf5, 0x21, 0x00


	//----- nvinfo : EIATTR_KPARAM_INFO
	.align		4
.L_29:
        /*0098*/ 	.byte	0x04, 0x17
        /*009a*/ 	.short	(.L_31 - .L_30)
.L_30:
        /*009c*/ 	.word	0x00000000
        /*00a0*/ 	.short	0x0000
        /*00a2*/ 	.short	0x0000
        /*00a4*/ 	.byte	0x00, 0xf5, 0x21, 0x00


	//----- nvinfo : EIATTR_SPARSE_MMA_MASK
	.align		4
.L_31:
        /*00a8*/ 	.byte	0x03, 0x50
        /*00aa*/ 	.short	0x0000


	//----- nvinfo : EIATTR_MAXREG_COUNT
	.align		4
        /*00ac*/ 	.byte	0x03, 0x1b
        /*00ae*/ 	.short	0x00ff


	//----- nvinfo : EIATTR_NUM_BARRIERS
	.align		4
        /*00b0*/ 	.byte	0x02, 0x4c
        /*00b2*/ 	.byte	0x01
	.zero		1


	//----- nvinfo : EIATTR_MERCURY_ISA_VERSION
	.align		4
        /*00b4*/ 	.byte	0x03, 0x5f
        /*00b6*/ 	.short	0x0101


	//----- nvinfo : EIATTR_VRC_CTA_INIT_COUNT
	.align		4
        /*00b8*/ 	.byte	0x02, 0x4a
	.zero		1
	.zero		1


	//----- nvinfo : EIATTR_EXIT_INSTR_OFFSETS
	.align		4
        /*00bc*/ 	.byte	0x04, 0x1c
        /*00be*/ 	.short	(.L_33 - .L_32)


	//   ....[0]....
.L_32:
        /*00c0*/ 	.word	0x00000090


	//   ....[1]....
        /*00c4*/ 	.word	0x00000cf0


	//----- nvinfo : EIATTR_CRS_STACK_SIZE
	.align		4
.L_33:
        /*00c8*/ 	.byte	0x04, 0x1e
        /*00ca*/ 	.short	(.L_35 - .L_34)
.L_34:
        /*00cc*/ 	.word	0x00000000


	//----- nvinfo : EIATTR_CBANK_PARAM_SIZE
	.align		4
.L_35:
        /*00d0*/ 	.byte	0x03, 0x19
        /*00d2*/ 	.short	0x0040


	//----- nvinfo : EIATTR_PARAM_CBANK
	.align		4
        /*00d4*/ 	.byte	0x04, 0x0a
        /*00d6*/ 	.short	(.L_37 - .L_36)
	.align		4
.L_36:
        /*00d8*/ 	.word	index@(.nv.constant0._Z9CudaKDE2DPKfS0_mfffffPfm)
        /*00dc*/ 	.short	0x0380
        /*00de*/ 	.short	0x0040


	//----- nvinfo : EIATTR_SW_WAR
	.align		4
.L_37:
        /*00e0*/ 	.byte	0x04, 0x36
        /*00e2*/ 	.short	(.L_39 - .L_38)
.L_38:
        /*00e4*/ 	.word	0x00000008
.L_39:


//--------------------- .nv.callgraph             --------------------------
	.section	.nv.callgraph,"",@"SHT_CUDA_CALLGRAPH"
	.align	4
	.sectionentsize	8
	.align		4
        /*0000*/ 	.word	0x00000000
	.align		4
        /*0004*/ 	.word	0xffffffff
	.align		4
        /*0008*/ 	.word	0x00000000
	.align		4
        /*000c*/ 	.word	0xfffffffe
	.align		4
        /*0010*/ 	.word	0x00000000
	.align		4
        /*0014*/ 	.word	0xfffffffd
	.align		4
        /*0018*/ 	.word	0x00000000
	.align		4
        /*001c*/ 	.word	0xfffffffc


//--------------------- .text._Z9CudaKDE2DPKfS0_mfffffPfm --------------------------
	.section	.text._Z9CudaKDE2DPKfS0_mfffffPfm,"ax",@progbits
	.align	128
        .global         _Z9CudaKDE2DPKfS0_mfffffPfm
        .type           _Z9CudaKDE2DPKfS0_mfffffPfm,@function
        .size           _Z9CudaKDE2DPKfS0_mfffffPfm,(.L_x_30 - _Z9CudaKDE2DPKfS0_mfffffPfm)
        .other          _Z9CudaKDE2DPKfS0_mfffffPfm,@"STO_CUDA_ENTRY STV_DEFAULT"
_Z9CudaKDE2DPKfS0_mfffffPfm:
.text._Z9CudaKDE2DPKfS0_mfffffPfm:
[----:B------:R-:W-:Y:S01]  /*0000*/  LDC R1, c[0x0][0x37c] ;  /* 0x0000df00ff017b82 */ /* 0x000fe20000000800 */
[----:B------:R-:W0:Y:S01]  /*0010*/  S2R R2, SR_CTAID.X ;  /* 0x0000000000027919 */ /* 0x000e220000002500 */
[----:B------:R-:W1:Y:S01]  /*0020*/  LDCU UR5, c[0x0][0x3b8] ;  /* 0x00007700ff0577ac */ /* 0x000e620008000800 */
[----:B------:R-:W0:Y:S01]  /*0030*/  S2R R3, SR_TID.X ;  /* 0x0000000000037919 */ /* 0x000e220000002100 */
[----:B------:R-:W0:Y:S01]  /*0040*/  LDCU UR4, c[0x0][0x360] ;  /* 0x00006c00ff0477ac */ /* 0x000e220008000800 */
[----:B-1----:R-:W-:Y:S02]  /*0050*/  IMAD.U32 R8, RZ, RZ, UR5 ;  /* 0x00000005ff087e24 */ /* 0x002fe4000f8e00ff */
[----:B0-----:R-:W-:Y:S02]  /*0060*/  IMAD R2, R2, UR4, R3 ;  /* 0x0000000402027c24 */ /* 0x001fe4000f8e0203 */
[----:B------:R-:W-:-:S05]  /*0070*/  IMAD R3, R8, R8, RZ ;  /* 0x0000000808037224 */ /* 0x000fca00078e02ff */
[----:B------:R-:W-:-:S13]  /*0080*/  ISETP.GE.AND P0, PT, R2, R3, PT ;  /* 0x000000030200720c */ /* 0x000fda0003f06270 */
[----:B------:R-:W-:Y:S05]  /*0090*/  @P0 EXIT ;  /* 0x000000000000094d */ /* 0x000fea0003800000 */
[----:B------:R-:W0:Y:S01]  /*00a0*/  LDCU UR4, c[0x0][0x3bc] ;  /* 0x00007780ff0477ac */ /* 0x000e220008000800 */
[----:B------:R-:W-:Y:S01]  /*00b0*/  SHF.R.S32.HI R5, RZ, 0x1f, R2 ;  /* 0x0000001fff057819 */ /* 0x000fe20000011402 */
[----:B------:R-:W-:Y:S03]  /*00c0*/  BSSY.RECONVERGENT B0, `(.L_x_0) ;  /* 0x0000020000007945 */ /* 0x000fe60003800200 */
[----:B0-----:R-:W-:-:S04]  /*00d0*/  LOP3.LUT R0, R5, UR4, RZ, 0xfc, !PT ;  /* 0x0000000405007c12 */ /* 0x001fc8000f8efcff */
[----:B------:R-:W-:-:S13]  /*00e0*/  ISETP.NE.U32.AND P0, PT, R0, RZ, PT ;  /* 0x000000ff0000720c */ /* 0x000fda0003f05070 */
[----:B------:R-:W-:Y:S05]  /*00f0*/  @P0 BRA `(.L_x_1) ;  /* 0x0000000000540947 */ /* 0x000fea0003800000 */
[----:B------:R-:W0:Y:S01]  /*0100*/  I2F.U32.RP R0, R8 ;  /* 0x0000000800007306 */ /* 0x000e220000209000 */
[----:B------:R-:W-:-:S07]  /*0110*/  ISETP.NE.U32.AND P2, PT, R8, RZ, PT ;  /* 0x000000ff0800720c */ /* 0x000fce0003f45070 */
[----:B0-----:R-:W0:Y:S02]  /*0120*/  MUFU.RCP R0, R0 ;  /* 0x0000000000007308 */ /* 0x001e240000001000 */
[----:B0-----:R-:W-:-:S06]  /*0130*/  VIADD R6, R0, 0xffffffe ;  /* 0x0ffffffe00067836 */ /* 0x001fcc0000000000 */
[----:B------:R0:W1:Y:S02]  /*0140*/  F2I.FTZ.U32.TRUNC.NTZ R7, R6 ;  /* 0x0000000600077305 */ /* 0x000064000021f000 */
[----:B0-----:R-:W-:Y:S01]  /*0150*/  IMAD.MOV.U32 R6, RZ, RZ, RZ ;  /* 0x000000ffff067224 */ /* 0x001fe200078e00ff */
[----:B-1----:R-:W-:-:S05]  /*0160*/  IADD3 R3, PT, PT, RZ, -R7, RZ ;  /* 0x80000007ff037210 */ /* 0x002fca0007ffe0ff */
[----:B------:R-:W-:-:S04]  /*0170*/  IMAD R3, R3, R8, RZ ;  /* 0x0000000803037224 */ /* 0x000fc800078e02ff */
[----:B------:R-:W-:-:S06]  /*0180*/  IMAD.HI.U32 R7, R7, R3, R6 ;  /* 0x0000000307077227 */ /* 0x000fcc00078e0006 */
[----:B------:R-:W-:-:S04]  /*0190*/  IMAD.HI.U32 R7, R7, R2, RZ ;  /* 0x0000000207077227 */ /* 0x000fc800078e00ff */
[----:B------:R-:W-:-:S04]  /*01a0*/  IMAD.MOV R3, RZ, RZ, -R7 ;  /* 0x000000ffff037224 */ /* 0x000fc800078e0a07 */
[----:B------:R-:W-:-:S05]  /*01b0*/  IMAD R3, R8, R3, R2 ;  /* 0x0000000308037224 */ /* 0x000fca00078e0202 */
[----:B------:R-:W-:-:S13]  /*01c0*/  ISETP.GE.U32.AND P0, PT, R3, R8, PT ;  /* 0x000000080300720c */ /* 0x000fda0003f06070 */
[----:B------:R-:W-:Y:S01]  /*01d0*/  @P0 IADD3 R3, PT, PT, R3, -R8, RZ ;  /* 0x8000000803030210 */ /* 0x000fe20007ffe0ff */
[----:B------:R-:W-:-:S03]  /*01e0*/  @P0 VIADD R7, R7, 0x1 ;  /* 0x0000000107070836 */ /* 0x000fc60000000000 */
[----:B------:R-:W-:-:S13]  /*01f0*/  ISETP.GE.U32.AND P1, PT, R3, R8, PT ;  /* 0x000000080300720c */ /* 0x000fda0003f26070 */
[----:B------:R-:W-:Y:S01]  /*0200*/  @P1 VIADD R7, R7, 0x1 ;  /* 0x0000000107071836 */ /* 0x000fe20000000000 */
[----:B------:R-:W-:-:S04]  /*0210*/  @!P2 LOP3.LUT R7, RZ, R8, RZ, 0x33, !PT ;  /* 0x00000008ff07a212 */ /* 0x000fc800078e33ff */
[----:B------:R-:W-:-:S05]  /*0220*/  IADD3 R3, PT, PT, -R7, RZ, RZ ;  /* 0x000000ff07037210 */ /* 0x000fca0007ffe1ff */
[----:B------:R-:W-:Y:S01]  /*0230*/  IMAD R4, R8, R3, R2 ;  /* 0x0000000308047224 */ /* 0x000fe200078e0202 */
[----:B------:R-:W-:Y:S06]  /*0240*/  BRA `(.L_x_2) ;  /* 0x00000000001c7947 */ /* 0x000fec0003800000 */
.L_x_1:
[----:B------:R-:W-:-:S07]  /*0250*/  MOV R0, 0x270 ;  /* 0x0000027000007802 */ /* 0x000fce0000000f00 */
[----:B------:R-:W-:Y:S05]  /*0260*/  CALL.REL.NOINC `($__internal_0_$__cuda_sm20_div_u64) ;  /* 0x0000000800a47944 */ /* 0x000fea0003c00000 */
[----:B------:R-:W0:Y:S01]  /*0270*/  LDCU UR4, c[0x0][0x3b8] ;  /* 0x00007700ff0477ac */ /* 0x000e220008000800 */
[----:B------:R-:W-:Y:S01]  /*0280*/  IMAD.MOV R9, RZ, RZ, -R3 ;  /* 0x000000ffff097224 */ /* 0x000fe200078e0a03 */
[----:B------:R-:W-:Y:S01]  /*0290*/  MOV R7, R3 ;  /* 0x0000000300077202 */ /* 0x000fe20000000f00 */
[----:B0-----:R-:W-:-:S04]  /*02a0*/  IMAD.U32 R8, RZ, RZ, UR4 ;  /* 0x00000004ff087e24 */ /* 0x001fc8000f8e00ff */
[----:B------:R-:W-:-:S07]  /*02b0*/  IMAD R4, R9, R8, R2 ;  /* 0x0000000809047224 */ /* 0x000fce00078e0202 */
.L_x_2:
[----:B------:R-:W-:Y:S05]  /*02c0*/  BSYNC.RECONVERGENT B0 ;  /* 0x0000000000007941 */ /* 0x000fea0003800200 */
.L_x_0:
[----:B------:R-:W0:Y:S01]  /*02d0*/  LDC R0, c[0x0][0x3bc] ;  /* 0x0000ef00ff007b82 */ /* 0x000e220000000800 */
[----:B------:R-:W-:Y:S01]  /*02e0*/  IADD3 R8, P0, PT, R8, -0x1, RZ ;  /* 0xffffffff08087810 */ /* 0x000fe20007f1e0ff */
[----:B------:R-:W1:Y:S01]  /*02f0*/  LDCU UR4, c[0x0][0x3a8] ;  /* 0x00007500ff0477ac */ /* 0x000e620008000800 */
[----:B------:R-:W-:Y:S05]  /*0300*/  BSSY.RECONVERGENT B0, `(.L_x_3) ;  /* 0x0000011000007945 */ /* 0x000fea0003800200 */
[----:B------:R-:W1:Y:S01]  /*0310*/  LDC R12, c[0x0][0x3a4] ;  /* 0x0000e900ff0c7b82 */ /* 0x000e620000000800 */
[----:B0-----:R-:W-:Y:S02]  /*0320*/  IADD3.X R9, PT, PT, R0, -0x1, RZ, P0, !PT ;  /* 0xffffffff00097810 */ /* 0x001fe400007fe4ff */
[----:B------:R-:W-:-:S02]  /*0330*/  I2FP.F32.S32 R0, R7 ;  /* 0x0000000700007245 */ /* 0x000fc40000201400 */
[----:B------:R-:W0:Y:S08]  /*0340*/  I2F.U64 R3, R8 ;  /* 0x0000000800037312 */ /* 0x000e300000301000 */
[----:B0-----:R-:W0:Y:S08]  /*0350*/  MUFU.RCP R6, R3 ;  /* 0x0000000300067308 */ /* 0x001e300000001000 */
[----:B------:R-:W2:Y:S01]  /*0360*/  FCHK P0, R0, R3 ;  /* 0x0000000300007302 */ /* 0x000ea20000000000 */
[----:B0-----:R-:W-:-:S04]  /*0370*/  FFMA R11, -R3, R6, 1 ;  /* 0x3f800000030b7423 */ /* 0x001fc80000000106 */
[----:B------:R-:W-:Y:S01]  /*0380*/  FFMA R11, R6, R11, R6 ;  /* 0x0000000b060b7223 */ /* 0x000fe20000000006 */
[----:B-1----:R-:W-:-:S03]  /*0390*/  FADD R6, -R12, UR4 ;  /* 0x000000040c067e21 */ /* 0x002fc60008000100 */
[----:B------:R-:W-:-:S04]  /*03a0*/  FFMA R10, R0, R11, RZ ;  /* 0x0000000b000a7223 */ /* 0x000fc800000000ff */
[----:B------:R-:W-:-:S04]  /*03b0*/  FFMA R7, -R3, R10, R0 ;  /* 0x0000000a03077223 */ /* 0x000fc80000000100 */
[----:B------:R-:W-:Y:S01]  /*03c0*/  FFMA R7, R11, R7, R10 ;  /* 0x000000070b077223 */ /* 0x000fe2000000000a */
[----:B--2---:R-:W-:Y:S06]  /*03d0*/  @!P0 BRA `(.L_x_4) ;  /* 0x00000000000c8947 */ /* 0x004fec0003800000 */
[----:B------:R-:W-:-:S07]  /*03e0*/  MOV R10, 0x400 ;  /* 0x00000400000a7802 */ /* 0x000fce0000000f00 */
[----:B------:R-:W-:Y:S05]  /*03f0*/  CALL.REL.NOINC `($__internal_1_$__cuda_sm3x_div_rn_noftz_f32_slowpath) ;  /* 0x0000000c00447944 */ /* 0x000fea0003c00000 */
[----:B------:R-:W-:-:S07]  /*0400*/  IMAD.MOV.U32 R7, RZ, RZ, R0 ;  /* 0x000000ffff077224 */ /* 0x000fce00078e0000 */
.L_x_4:
[----:B------:R-:W-:Y:S05]  /*0410*/  BSYNC.RECONVERGENT B0 ;  /* 0x0000000000007941 */ /* 0x000fea0003800200 */
.L_x_3:
[----:B------:R-:W0:Y:S01]  /*0420*/  MUFU.RCP R0, R3 ;  /* 0x0000000300007308 */ /* 0x000e220000001000 */
[----:B------:R-:W1:Y:S01]  /*0430*/  LDC R10, c[0x0][0x39c] ;  /* 0x0000e700ff0a7b82 */ /* 0x000e620000000800 */
[----:B------:R-:W2:Y:S01]  /*0440*/  LDCU.64 UR4, c[0x0][0x3a0] ;  /* 0x00007400ff0477ac */ /* 0x000ea20008000a00 */
[----:B------:R-:W-:Y:S01]  /*0450*/  I2FP.F32.S32 R12, R4 ;  /* 0x00000004000c7245 */ /* 0x000fe20000201400 */
[----:B------:R-:W-:Y:S04]  /*0460*/  BSSY.RECONVERGENT B0, `(.L_x_5) ;  /* 0x000000d000007945 */ /* 0x000fe80003800200 */
[----:B------:R-:W3:Y:S01]  /*0470*/  FCHK P0, R12, R3 ;  /* 0x000000030c007302 */ /* 0x000ee20000000000 */
[----:B0-----:R-:W-:Y:S01]  /*0480*/  FFMA R9, -R3, R0, 1 ;  /* 0x3f80000003097423 */ /* 0x001fe20000000100 */
[----:B--2---:R-:W-:-:S03]  /*0490*/  FFMA R4, R6, R7, UR5 ;  /* 0x0000000506047e23 */ /* 0x004fc60008000007 */
[----:B------:R-:W-:-:S04]  /*04a0*/  FFMA R0, R0, R9, R0 ;  /* 0x0000000900007223 */ /* 0x000fc80000000000 */
[----:B------:R-:W-:Y:S01]  /*04b0*/  FFMA R9, R0, R12, RZ ;  /* 0x0000000c00097223 */ /* 0x000fe200000000ff */
[----:B-1----:R-:W-:-:S03]  /*04c0*/  FADD R7, -R10, UR4 ;  /* 0x000000040a077e21 */ /* 0x002fc60008000100 */
[----:B------:R-:W-:-:S04]  /*04d0*/  FFMA R8, -R3, R9, R12 ;  /* 0x0000000903087223 */ /* 0x000fc8000000010c */
[----:B------:R-:W-:Y:S01]  /*04e0*/  FFMA R0, R0, R8, R9 ;  /* 0x0000000800007223 */ /* 0x000fe20000000009 */
[----:B---3--:R-:W-:Y:S06]  /*04f0*/  @!P0 BRA `(.L_x_6) ;  /* 0x00000000000c8947 */ /* 0x008fec0003800000 */
[----:B------:R-:W-:Y:S01]  /*0500*/  IMAD.MOV.U32 R0, RZ, RZ, R12 ;  /* 0x000000ffff007224 */ /* 0x000fe200078e000c */
[----:B------:R-:W-:-:S07]  /*0510*/  MOV R10, 0x530 ;  /* 0x00000530000a7802 */ /* 0x000fce0000000f00 */
[----:B------:R-:W-:Y:S05]  /*0520*/  CALL.REL.NOINC `($__internal_1_$__cuda_sm3x_div_rn_noftz_f32_slowpath) ;  /* 0x0000000800f87944 */ /* 0x000fea0003c00000 */
.L_x_6:
[----:B------:R-:W-:Y:S05]  /*0530*/  BSYNC.RECONVERGENT B0 ;  /* 0x0000000000007941 */ /* 0x000fea0003800200 */
.L_x_5:
[----:B------:R-:W0:Y:S01]  /*0540*/  LDCU.64 UR4, c[0x0][0x390] ;  /* 0x00007200ff0477ac */ /* 0x000e220008000a00 */
[----:B------:R-:W-:Y:S01]  /*0550*/  HFMA2 R6, -RZ, RZ, 0, 0 ;  /* 0x00000000ff067431 */ /* 0x000fe200000001ff */
[----:B------:R-:W1:Y:S01]  /*0560*/  LDCU UR6, c[0x0][0x39c] ;  /* 0x00007380ff0677ac */ /* 0x000e620008000800 */
[----:B------:R-:W2:Y:S01]  /*0570*/  LDCU.64 UR10, c[0x0][0x358] ;  /* 0x00006b00ff0a77ac */ /* 0x000ea20008000a00 */
[----:B0-----:R-:W-:-:S04]  /*0580*/  UISETP.NE.U32.AND UP0, UPT, UR4, URZ, UPT ;  /* 0x000000ff0400728c */ /* 0x001fc8000bf05070 */
[----:B------:R-:W-:Y:S01]  /*0590*/  UISETP.NE.AND.EX UP0, UPT, UR5, URZ, UPT, UP0 ;  /* 0x000000ff0500728c */ /* 0x000fe2000bf05300 */
[----:B-1----:R-:W-:-:S08]  /*05a0*/  FFMA R7, R0, R7, UR6 ;  /* 0x0000000600077e23 */ /* 0x002fd00008000007 */
[----:B--2---:R-:W-:Y:S05]  /*05b0*/  BRA.U !UP0, `(.L_x_7) ;  /* 0x0000000508bc7547 */ /* 0x004fea000b800000 */
[----:B------:R-:W0:Y:S01]  /*05c0*/  LDC R3, c[0x0][0x398] ;  /* 0x0000e600ff037b82 */ /* 0x000e220000000800 */
[----:B------:R-:W-:Y:S01]  /*05d0*/  UMOV UR4, 0x400 ;  /* 0x0000040000047882 */ /* 0x000fe20000000000 */
[----:B------:R-:W-:Y:S01]  /*05e0*/  IMAD.MOV.U32 R6, RZ, RZ, RZ ;  /* 0x000000ffff067224 */ /* 0x000fe200078e00ff */
[----:B------:R-:W-:-:S05]  /*05f0*/  UIADD3 UR6, UPT, UPT, UR4, 0x400, URZ ;  /* 0x0000040004067890 */ /* 0x000fca000fffe0ff */
[----:B------:R-:W1:Y:S01]  /*0600*/  S2UR UR7, SR_CgaCtaId ;  /* 0x00000000000779c3 */ /* 0x000e620000008800 */
[----:B0-----:R-:W-:Y:S01]  /*0610*/  FMUL R3, R3, R3 ;  /* 0x0000000303037220 */ /* 0x001fe20000400000 */
[----:B-1----:R-:W-:Y:S02]  /*0620*/  ULEA UR5, UR7, UR4, 0x18 ;  /* 0x0000000407057291 */ /* 0x002fe4000f8ec0ff */
[----:B------:R-:W-:Y:S01]  /*0630*/  ULEA UR6, UR7, UR6, 0x18 ;  /* 0x0000000607067291 */ /* 0x000fe2000f8ec0ff */
[----:B------:R-:W-:-:S11]  /*0640*/  UMOV UR4, URZ ;  /* 0x000000ff00047c82 */ /* 0x000fd60008000000 */
.L_x_16:
[----:B------:R-:W0:Y:S02]  /*0650*/  LDCU.64 UR8, c[0x0][0x390] ;  /* 0x00007200ff0877ac */ /* 0x000e240008000a00 */
[----:B0-----:R-:W-:-:S04]  /*0660*/  UISETP.GE.U32.AND UP0, UPT, UR4, UR8, UPT ;  /* 0x000000080400728c */ /* 0x001fc8000bf06070 */
[----:B------:R-:W-:-:S09]  /*0670*/  UISETP.GE.U32.AND.EX UP0, UPT, URZ, UR9, UPT, UP0 ;  /* 0x00000009ff00728c */ /* 0x000fd2000bf06100 */
[----:B-1----:R-:W-:Y:S05]  /*0680*/  BRA.U UP0, `(.L_x_8) ;  /* 0x00000001005c7547 */ /* 0x002fea000b800000 */
[----:B------:R-:W-:Y:S01]  /*0690*/  IMAD.MOV.U32 R0, RZ, RZ, RZ ;  /* 0x000000ffff007224 */ /* 0x000fe200078e00ff */
[----:B------:R-:W-:Y:S01]  /*06a0*/  MOV R14, UR4 ;  /* 0x00000004000e7c02 */ /* 0x000fe20008000f00 */
[----:B------:R-:W-:Y:S01]  /*06b0*/  IMAD.MOV.U32 R17, RZ, RZ, RZ ;  /* 0x000000ffff117224 */ /* 0x000fe200078e00ff */
[----:B------:R-:W0:Y:S06]  /*06c0*/  LDCU.128 UR12, c[0x0][0x380] ;  /* 0x00007000ff0c77ac */ /* 0x000e2c0008000c00 */
.L_x_9:
[C---:B-1----:R-:W-:Y:S01]  /*06d0*/  IMAD.SHL.U32 R10, R14.reuse, 0x4, RZ ;  /* 0x000000040e0a7824 */ /* 0x042fe200078e00ff */
[----:B------:R-:W-:-:S04]  /*06e0*/  SHF.L.U64.HI R11, R14, 0x2, R17 ;  /* 0x000000020e0b7819 */ /* 0x000fc80000010211 */
[C---:B0-----:R-:W-:Y:S02]  /*06f0*/  IADD3 R8, P0, PT, R10.reuse, UR12, RZ ;  /* 0x0000000c0a087c10 */ /* 0x041fe4000ff1e0ff */
[----:B------:R-:W-:Y:S02]  /*0700*/  IADD3 R10, P1, PT, R10, UR14, RZ ;  /* 0x0000000e0a0a7c10 */ /* 0x000fe4000ff3e0ff */
[C---:B------:R-:W-:Y:S02]  /*0710*/  IADD3.X R9, PT, PT, R11.reuse, UR13, RZ, P0, !PT ;  /* 0x0000000d0b097c10 */ /* 0x040fe400087fe4ff */
[----:B------:R-:W-:-:S03]  /*0720*/  IADD3.X R11, PT, PT, R11, UR15, RZ, P1, !PT ;  /* 0x0000000f0b0b7c10 */ /* 0x000fc60008ffe4ff */
[----:B------:R-:W2:Y:S04]  /*0730*/  LDG.E R8, desc[UR10][R8.64] ;  /* 0x0000000a08087981 */ /* 0x000ea8000c1e1900 */
[----:B------:R-:W3:Y:S01]  /*0740*/  LDG.E R10, desc[UR10][R10.64] ;  /* 0x0000000a0a0a7981 */ /* 0x000ee2000c1e1900 */
[C---:B------:R-:W-:Y:S02]  /*0750*/  IADD3 R12, PT, PT, R0.reuse, 0x1, RZ ;  /* 0x00000001000c7810 */ /* 0x040fe40007ffe0ff */
[C---:B------:R-:W-:Y:S02]  /*0760*/  LEA R13, R0.reuse, UR5, 0x2 ;  /* 0x00000005000d7c11 */ /* 0x040fe4000f8e10ff */
[----:B------:R-:W-:Y:S01]  /*0770*/  LEA R15, R0, UR6, 0x2 ;  /* 0x00000006000f7c11 */ /* 0x000fe2000f8e10ff */
[----:B------:R-:W-:Y:S01]  /*0780*/  VIADD R14, R12, UR4 ;  /* 0x000000040c0e7c36 */ /* 0x000fe20008000000 */
[----:B------:R-:W-:Y:S01]  /*0790*/  ISETP.LT.U32.AND P1, PT, R0, 0xff, PT ;  /* 0x000000ff0000780c */ /* 0x000fe20003f21070 */
[----:B------:R-:W-:-:S03]  /*07a0*/  IMAD.MOV.U32 R0, RZ, RZ, R12 ;  /* 0x000000ffff007224 */ /* 0x000fc600078e000c */
[----:B------:R-:W-:-:S04]  /*07b0*/  ISETP.GE.U32.AND P0, PT, R14, UR8, PT ;  /* 0x000000080e007c0c */ /* 0x000fc8000bf06070 */
[----:B------:R-:W-:Y:S01]  /*07c0*/  ISETP.GE.U32.AND.EX P0, PT, RZ, UR9, PT, P0 ;  /* 0x00000009ff007c0c */ /* 0x000fe2000bf06100 */
[----:B--2---:R1:W-:Y:S04]  /*07d0*/  STS [R13], R8 ;  /* 0x000000080d007388 */ /* 0x0043e80000000800 */
[----:B---3--:R1:W-:Y:S08]  /*07e0*/  STS [R15], R10 ;  /* 0x0000000a0f007388 */ /* 0x0083f00000000800 */
[----:B------:R-:W-:Y:S05]  /*07f0*/  @!P0 BRA P1, `(.L_x_9) ;  /* 0xfffffffc00b48947 */ /* 0x000fea000083ffff */
.L_x_8:
[----:B------:R-:W-:Y:S01]  /*0800*/  BAR.SYNC.DEFER_BLOCKING 0x0 ;  /* 0x0000000000007b1d */ /* 0x000fe20000010000 */
[----:B------:R-:W-:-:S04]  /*0810*/  UISETP.GE.U32.AND UP0, UPT, UR4, UR8, UPT ;  /* 0x000000080400728c */ /* 0x000fc8000bf06070 */
[----:B------:R-:W-:-:S09]  /*0820*/  UISETP.GE.U32.AND.EX UP0, UPT, URZ, UR9, UPT, UP0 ;  /* 0x00000009ff00728c */ /* 0x000fd2000bf06100 */
[----:B------:R-:W-:Y:S05]  /*0830*/  BRA.U UP0, `(.L_x_10) ;  /* 0x0000000500087547 */ /* 0x000fea000b800000 */
[----:B-1----:R-:W-:Y:S01]  /*0840*/  MOV R8, RZ ;  /* 0x000000ff00087202 */ /* 0x002fe20000000f00 */
[----:B------:R-:W0:Y:S06]  /*0850*/  LDCU.64 UR8, c[0x0][0x390] ;  /* 0x00007200ff0877ac */ /* 0x000e2c0008000a00 */
.L_x_15:
[C---:B------:R-:W-:Y:S01]  /*0860*/  LEA R9, R8.reuse, UR5, 0x2 ;  /* 0x0000000508097c11 */ /* 0x040fe2000f8e10ff */
[----:B------:R-:W1:Y:S01]  /*0870*/  MUFU.RCP R12, R3 ;  /* 0x00000003000c7308 */ /* 0x000e620000001000 */
[----:B------:R-:W-:Y:S01]  /*0880*/  LEA R10, R8, UR6, 0x2 ;  /* 0x00000006080a7c11 */ /* 0x000fe2000f8e10ff */
[----:B------:R-:W-:Y:S02]  /*0890*/  BSSY.RECONVERGENT B0, `(.L_x_11) ;  /* 0x0000011000007945 */ /* 0x000fe40003800200 */
[----:B------:R-:W2:Y:S04]  /*08a0*/  LDS R0, [R9] ;  /* 0x0000000009007984 */ /* 0x000ea80000000800 */
[----:B------:R-:W3:Y:S01]  /*08b0*/  LDS R11, [R10] ;  /* 0x000000000a0b7984 */ /* 0x000ee20000000800 */
[----:B-1----:R-:W-:-:S04]  /*08c0*/  FFMA R15, -R3, R12, 1 ;  /* 0x3f800000030f7423 */ /* 0x002fc8000000010c */
[----:B------:R-:W-:Y:S01]  /*08d0*/  FFMA R15, R12, R15, R12 ;  /* 0x0000000f0c0f7223 */ /* 0x000fe2000000000c */
[----:B--2---:R-:W-:-:S04]  /*08e0*/  FADD R0, R7, -R0 ;  /* 0x8000000007007221 */ /* 0x004fc80000000000 */
[----:B------:R-:W-:Y:S01]  /*08f0*/  FMUL R13, R0, -0.5 ;  /* 0xbf000000000d7820 */ /* 0x000fe20000400000 */
[----:B---3--:R-:W-:-:S03]  /*0900*/  FADD R9, R4, -R11 ;  /* 0x8000000b04097221 */ /* 0x008fc60000000000 */
[----:B------:R-:W-:-:S04]  /*0910*/  FMUL R0, R0, R13 ;  /* 0x0000000d00007220 */ /* 0x000fc80000400000 */
[----:B------:R-:W1:Y:S01]  /*0920*/  FCHK P0, R0, R3 ;  /* 0x0000000300007302 */ /* 0x000e620000000000 */
[----:B------:R-:W-:-:S04]  /*0930*/  FFMA R12, R0, R15, RZ ;  /* 0x0000000f000c7223 */ /* 0x000fc800000000ff */
[----:B------:R-:W-:-:S04]  /*0940*/  FFMA R13, -R3, R12, R0 ;  /* 0x0000000c030d7223 */ /* 0x000fc80000000100 */
[----:B------:R-:W-:Y:S01]  /*0950*/  FFMA R12, R15, R13, R12 ;  /* 0x0000000d0f0c7223 */ /* 0x000fe2000000000c */
[----:B-1----:R-:W-:Y:S06]  /*0960*/  @!P0 BRA `(.L_x_12) ;  /* 0x00000000000c8947 */ /* 0x002fec0003800000 */
[----:B------:R-:W-:-:S07]  /*0970*/  MOV R10, 0x990 ;  /* 0x00000990000a7802 */ /* 0x000fce0000000f00 */
[----:B0-----:R-:W-:Y:S05]  /*0980*/  CALL.REL.NOINC `($__internal_1_$__cuda_sm3x_div_rn_noftz_f32_slowpath) ;  /* 0x0000000400e07944 */ /* 0x001fea0003c00000 */
[----:B------:R-:W-:-:S07]  /*0990*/  IMAD.MOV.U32 R12, RZ, RZ, R0 ;  /* 0x000000ffff0c7224 */ /* 0x000fce00078e0000 */
.L_x_12:
[----:B0-----:R-:W-:Y:S05]  /*09a0*/  BSYNC.RECONVERGENT B0 ;  /* 0x0000000000007941 */ /* 0x001fea0003800200 */
.L_x_11:
[----:B------:R-:W-:Y:S02]  /*09b0*/  HFMA2 R13, -RZ, RZ, 3.7421875, 0 ;  /* 0x437c0000ff0d7431 */ /* 0x000fe400000001ff */
[----:B------:R-:W-:Y:S01]  /*09c0*/  IMAD.MOV.U32 R11, RZ, RZ, 0x3bbb989d ;  /* 0x3bbb989dff0b7424 */ /* 0x000fe200078e00ff */
[----:B------:R-:W0:Y:S01]  /*09d0*/  MUFU.RCP R16, R3 ;  /* 0x0000000300107308 */ /* 0x000e220000001000 */
[----:B------:R-:W-:Y:S02]  /*09e0*/  BSSY.RECONVERGENT B0, `(.L_x_13) ;  /* 0x0000015000007945 */ /* 0x000fe40003800200 */
[----:B------:R-:W-:-:S04]  /*09f0*/  FFMA.SAT R0, R12, R11, 0.5 ;  /* 0x3f0000000c007423 */ /* 0x000fc8000000200b */
[----:B------:R-:W-:Y:S01]  /*0a00*/  FFMA.RM R10, R0, R13, 12582913 ;  /* 0x4b400001000a7423 */ /* 0x000fe2000000400d */
[----:B------:R-:W-:-:S03]  /*0a10*/  FMUL R0, R9, -0.5 ;  /* 0xbf00000009007820 */ /* 0x000fc60000400000 */
[C---:B------:R-:W-:Y:S01]  /*0a20*/  FADD R11, R10.reuse, -12583039 ;  /* 0xcb40007f0a0b7421 */ /* 0x040fe20000000000 */
[----:B------:R-:W-:Y:S01]  /*0a30*/  FMUL R14, R9, R0 ;  /* 0x00000000090e7220 */ /* 0x000fe20000400000 */
[----:B------:R-:W-:Y:S02]  /*0a40*/  IMAD.SHL.U32 R9, R10, 0x800000, RZ ;  /* 0x008000000a097824 */ /* 0x000fe400078e00ff */
[C---:B------:R-:W-:Y:S01]  /*0a50*/  FFMA R11, R12.reuse, 1.4426950216293334961, -R11 ;  /* 0x3fb8aa3b0c0b7823 */ /* 0x040fe2000000080b */
[----:B------:R-:W-:Y:S01]  /*0a60*/  FCHK P0, R14, R3 ;  /* 0x000000030e007302 */ /* 0x000fe20000000000 */
[----:B0-----:R-:W-:Y:S02]  /*0a70*/  FFMA R13, -R3, R16, 1 ;  /* 0x3f800000030d7423 */ /* 0x001fe40000000110 */
[----:B------:R-:W-:Y:S02]  /*0a80*/  FFMA R11, R12, 1.925963033500011079e-08, R11 ;  /* 0x32a570600c0b7823 */ /* 0x000fe4000000000b */
[----:B------:R-:W-:-:S03]  /*0a90*/  FFMA R0, R16, R13, R16 ;  /* 0x0000000d10007223 */ /* 0x000fc60000000010 */
[----:B------:R-:W0:Y:S01]  /*0aa0*/  MUFU.EX2 R12, R11 ;  /* 0x0000000b000c7308 */ /* 0x000e220000000800 */
[----:B------:R-:W-:-:S04]  /*0ab0*/  FFMA R13, R0, R14, RZ ;  /* 0x0000000e000d7223 */ /* 0x000fc800000000ff */
[----:B------:R-:W-:-:S04]  /*0ac0*/  FFMA R10, -R3, R13, R14 ;  /* 0x0000000d030a7223 */ /* 0x000fc8000000010e */
[----:B------:R-:W-:Y:S01]  /*0ad0*/  FFMA R0, R0, R10, R13 ;  /* 0x0000000a00007223 */ /* 0x000fe2000000000d */
[----:B0-----:R-:W-:Y:S01]  /*0ae0*/  FMUL R9, R9, R12 ;  /* 0x0000000c09097220 */ /* 0x001fe20000400000 */
[----:B------:R-:W-:Y:S06]  /*0af0*/  @!P0 BRA `(.L_x_14) ;  /* 0x00000000000c8947 */ /* 0x000fec0003800000 */
[----:B------:R-:W-:Y:S02]  /*0b00*/  MOV R0, R14 ;  /* 0x0000000e00007202 */ /* 0x000fe40000000f00 */
[----:B------:R-:W-:-:S07]  /*0b10*/  MOV R10, 0xb30 ;  /* 0x00000b30000a7802 */ /* 0x000fce0000000f00 */
[----:B------:R-:W-:Y:S05]  /*0b20*/  CALL.REL.NOINC `($__internal_1_$__cuda_sm3x_div_rn_noftz_f32_slowpath) ;  /* 0x0000000400787944 */ /* 0x000fea0003c00000 */
.L_x_14:
[----:B------:R-:W-:Y:S05]  /*0b30*/  BSYNC.RECONVERGENT B0 ;  /* 0x0000000000007941 */ /* 0x000fea0003800200 */
.L_x_13:
[----:B------:R-:W-:Y:S01]  /*0b40*/  IMAD.MOV.U32 R11, RZ, RZ, 0x3bbb989d ;  /* 0x3bbb989dff0b7424 */ /* 0x000fe200078e00ff */
[----:B------:R-:W-:Y:S02]  /*0b50*/  MOV R13, 0x437c0000 ;  /* 0x437c0000000d7802 */ /* 0x000fe40000000f00 */
[----:B------:R-:W-:Y:S01]  /*0b60*/  ISETP.LT.U32.AND P1, PT, R8, 0xff, PT ;  /* 0x000000ff0800780c */ /* 0x000fe20003f21070 */
[----:B------:R-:W-:-:S04]  /*0b70*/  FFMA.SAT R10, R0, R11, 0.5 ;  /* 0x3f000000000a7423 */ /* 0x000fc8000000200b */
[----:B------:R-:W-:-:S04]  /*0b80*/  FFMA.RM R10, R10, R13, 12582913 ;  /* 0x4b4000010a0a7423 */ /* 0x000fc8000000400d */
[C---:B------:R-:W-:Y:S01]  /*0b90*/  FADD R11, R10.reuse, -12583039 ;  /* 0xcb40007f0a0b7421 */ /* 0x040fe20000000000 */
[----:B------:R-:W-:-:S03]  /*0ba0*/  IMAD.SHL.U32 R10, R10, 0x800000, RZ ;  /* 0x008000000a0a7824 */ /* 0x000fc600078e00ff */
[----:B------:R-:W-:-:S04]  /*0bb0*/  FFMA R11, R0, 1.4426950216293334961, -R11 ;  /* 0x3fb8aa3b000b7823 */ /* 0x000fc8000000080b */
[----:B------:R-:W-:Y:S01]  /*0bc0*/  FFMA R11, R0, 1.925963033500011079e-08, R11 ;  /* 0x32a57060000b7823 */ /* 0x000fe2000000000b */
[----:B------:R-:W-:-:S05]  /*0bd0*/  VIADD R0, R8, 0x1 ;  /* 0x0000000108007836 */ /* 0x000fca0000000000 */
[----:B------:R-:W-:Y:S01]  /*0be0*/  IADD3 R12, PT, PT, R0, UR4, RZ ;  /* 0x00000004000c7c10 */ /* 0x000fe2000fffe0ff */
[----:B------:R-:W0:Y:S01]  /*0bf0*/  MUFU.EX2 R11, R11 ;  /* 0x0000000b000b7308 */ /* 0x000e220000000800 */
[----:B------:R-:W-:Y:S02]  /*0c00*/  MOV R8, R0 ;  /* 0x0000000000087202 */ /* 0x000fe40000000f00 */
[----:B------:R-:W-:-:S04]  /*0c10*/  ISETP.GE.U32.AND P0, PT, R12, UR8, PT ;  /* 0x000000080c007c0c */ /* 0x000fc8000bf06070 */
[----:B------:R-:W-:Y:S01]  /*0c20*/  ISETP.GE.U32.AND.EX P0, PT, RZ, UR9, PT, P0 ;  /* 0x00000009ff007c0c */ /* 0x000fe2000bf06100 */
[----:B0-----:R-:W-:-:S04]  /*0c30*/  FMUL R10, R10, R11 ;  /* 0x0000000b0a0a7220 */ /* 0x001fc80000400000 */
[----:B------:R-:W-:-:S08]  /*0c40*/  FFMA R6, R9, R10, R6 ;  /* 0x0000000a09067223 */ /* 0x000fd00000000006 */
[----:B------:R-:W-:Y:S05]  /*0c50*/  @!P0 BRA P1, `(.L_x_15) ;  /* 0xfffffffc00008947 */ /* 0x000fea000083ffff */
.L_x_10:
[----:B------:R-:W-:Y:S01]  /*0c60*/  BAR.SYNC.DEFER_BLOCKING 0x0 ;  /* 0x0000000000007b1d */ /* 0x000fe20000010000 */
[----:B------:R-:W-:-:S04]  /*0c70*/  UIADD3 UR4, UPT, UPT, UR4, 0x100, URZ ;  /* 0x0000010004047890 */ /* 0x000fc8000fffe0ff */
[----:B------:R-:W-:-:S04]  /*0c80*/  UISETP.GE.U32.AND UP0, UPT, UR4, UR8, UPT ;  /* 0x000000080400728c */ /* 0x000fc8000bf06070 */
[----:B------:R-:W-:-:S09]  /*0c90*/  UISETP.GE.U32.AND.EX UP0, UPT, URZ, UR9, UPT, UP0 ;  /* 0x00000009ff00728c */ /* 0x000fd2000bf06100 */
[----:B------:R-:W-:Y:S05]  /*0ca0*/  BRA.U !UP0, `(.L_x_16) ;  /* 0xfffffff908687547 */ /* 0x000fea000b83ffff */
.L_x_7:
[----:B------:R-:W0:Y:S02]  /*0cb0*/  LDCU.64 UR8, c[0x0][0x3b0] ;  /* 0x00007600ff0877ac */ /* 0x000e240008000a00 */
[----:B0-----:R-:W-:-:S04]  /*0cc0*/  LEA R4, P0, R2, UR8, 0x2 ;  /* 0x0000000802047c11 */ /* 0x001fc8000f8010ff */
[----:B------:R-:W-:-:S05]  /*0cd0*/  LEA.HI.X R5, R2, UR9, R5, 0x2, P0 ;  /* 0x0000000902057c11 */ /* 0x000fca00080f1405 */
[----:B------:R-:W-:Y:S01]  /*0ce0*/  STG.E desc[UR10][R4.64], R6 ;  /* 0x0000000604007986 */ /* 0x000fe2000c10190a */
[----:B------:R-:W-:Y:S05]  /*0cf0*/  EXIT ;  /* 0x000000000000794d */ /* 0x000fea0003800000 */
        .weak           $__internal_0_$__cuda_sm20_div_u64
        .type           $__internal_0_$__cuda_sm20_div_u64,@function
        .size           $__internal_0_$__cuda_sm20_div_u64,($__internal_1_$__cuda_sm3x_div_rn_noftz_f32_slowpath - $__internal_0_$__cuda_sm20_div_u64)
$__internal_0_$__cuda_sm20_div_u64:
[----:B------:R-:W0:Y:S01]  /*0d00*/  LDCU.64 UR4, c[0x0][0x3b8] ;  /* 0x00007700ff0477ac */ /* 0x000e220008000a00 */
[----:B------:R-:W1:Y:S01]  /*0d10*/  LDC.64 R6, c[0x0][0x3b8] ;  /* 0x0000ee00ff067b82 */ /* 0x000e620000000a00 */
[----:B0-----:R-:W0:Y:S08]  /*0d20*/  I2F.U64.RP R3, UR4 ;  /* 0x0000000400037d12 */ /* 0x001e300008309000 */
[----:B0-----:R-:W0:Y:S02]  /*0d30*/  MUFU.RCP R3, R3 ;  /* 0x0000000300037308 */ /* 0x001e240000001000 */
[----:B0-----:R-:W-:-:S06]  /*0d40*/  VIADD R8, R3, 0x1ffffffe ;  /* 0x1ffffffe03087836 */ /* 0x001fcc0000000000 */
[----:B------:R-:W1:Y:S02]  /*0d50*/  F2I.U64.TRUNC R8, R8 ;  /* 0x0000000800087311 */ /* 0x000e64000020d800 */
[----:B-1----:R-:W-:-:S04]  /*0d60*/  IMAD.WIDE.U32 R10, R8, R6, RZ ;  /* 0x00000006080a7225 */ /* 0x002fc800078e00ff */
[----:B------:R-:W-:Y:S01]  /*0d70*/  IMAD R11, R8, R7, R11 ;  /* 0x00000007080b7224 */ /* 0x000fe200078e020b */
[----:B------:R-:W-:-:S03]  /*0d80*/  IADD3 R13, P0, PT, RZ, -R10, RZ ;  /* 0x8000000aff0d7210 */ /* 0x000fc60007f1e0ff */
[----:B------:R-:W-:Y:S02]  /*0d90*/  IMAD R11, R9, R6, R11 ;  /* 0x00000006090b7224 */ /* 0x000fe400078e020b */
[----:B------:R-:W-:-:S03]  /*0da0*/  IMAD.HI.U32 R10, R8, R13, RZ ;  /* 0x0000000d080a7227 */ /* 0x000fc600078e00ff */
[----:B------:R-:W-:Y:S01]  /*0db0*/  IADD3.X R15, PT, PT, RZ, ~R11, RZ, P0, !PT ;  /* 0x8000000bff0f7210 */ /* 0x000fe200007fe4ff */
[----:B------:R-:W-:-:S04]  /*0dc0*/  IMAD.MOV.U32 R11, RZ, RZ, R8 ;  /* 0x000000ffff0b7224 */ /* 0x000fc800078e0008 */
[----:B------:R-:W-:-:S04]  /*0dd0*/  IMAD.WIDE.U32 R10, P0, R8, R15, R10 ;  /* 0x0000000f080a7225 */ /* 0x000fc8000780000a */
[C---:B------:R-:W-:Y:S02]  /*0de0*/  IMAD R17, R9.reuse, R15, RZ ;  /* 0x0000000f09117224 */ /* 0x040fe400078e02ff */
[----:B------:R-:W-:-:S04]  /*0df0*/  IMAD.HI.U32 R10, P1, R9, R13, R10 ;  /* 0x0000000d090a7227 */ /* 0x000fc8000782000a */
[----:B------:R-:W-:Y:S01]  /*0e00*/  IMAD.HI.U32 R3, R9, R15, RZ ;  /* 0x0000000f09037227 */ /* 0x000fe200078e00ff */
[----:B------:R-:W-:-:S04]  /*0e10*/  IADD3 R11, P2, PT, R17, R10, RZ ;  /* 0x0000000a110b7210 */ /* 0x000fc80007f5e0ff */
[----:B------:R-:W-:Y:S01]  /*0e20*/  IADD3.X R3, PT, PT, R3, R9, RZ, P0, !PT ;  /* 0x0000000903037210 */ /* 0x000fe200007fe4ff */
[----:B------:R-:W-:-:S03]  /*0e30*/  IMAD.WIDE.U32 R8, R11, R6, RZ ;  /* 0x000000060b087225 */ /* 0x000fc600078e00ff */
[----:B------:R-:W-:Y:S01]  /*0e40*/  IADD3.X R3, PT, PT, RZ, RZ, R3, P2, P1 ;  /* 0x000000ffff037210 */ /* 0x000fe200017e2403 */
[----:B------:R-:W-:Y:S01]  /*0e50*/  IMAD R4, R11, R7, R9 ;  /* 0x000000070b047224 */ /* 0x000fe200078e0209 */
[----:B------:R-:W-:-:S03]  /*0e60*/  IADD3 R9, P0, PT, RZ, -R8, RZ ;  /* 0x80000008ff097210 */ /* 0x000fc60007f1e0ff */
[----:B------:R-:W-:Y:S02]  /*0e70*/  IMAD R4, R3, R6, R4 ;  /* 0x0000000603047224 */ /* 0x000fe400078e0204 */
[----:B------:R-:W-:-:S04]  /*0e80*/  IMAD.HI.U32 R10, R11, R9, RZ ;  /* 0x000000090b0a7227 */ /* 0x000fc800078e00ff */
[----:B------:R-:W-:-:S04]  /*0e90*/  IMAD.X R4, RZ, RZ, ~R4, P0 ;  /* 0x000000ffff047224 */ /* 0x000fc800000e0e04 */
[----:B------:R-:W-:-:S04]  /*0ea0*/  IMAD.WIDE.U32 R10, P0, R11, R4, R10 ;  /* 0x000000040b0a7225 */ /* 0x000fc8000780000a */
[C---:B------:R-:W-:Y:S02]  /*0eb0*/  IMAD R8, R3.reuse, R4, RZ ;  /* 0x0000000403087224 */ /* 0x040fe400078e02ff */
[----:B------:R-:W-:-:S04]  /*0ec0*/  IMAD.HI.U32 R11, P1, R3, R9, R10 ;  /* 0x00000009030b7227 */ /* 0x000fc8000782000a */
[----:B------:R-:W-:Y:S01]  /*0ed0*/  IMAD.HI.U32 R4, R3, R4, RZ ;  /* 0x0000000403047227 */ /* 0x000fe200078e00ff */
[----:B------:R-:W-:-:S03]  /*0ee0*/  IADD3 R11, P2, PT, R8, R11, RZ ;  /* 0x0000000b080b7210 */ /* 0x000fc60007f5e0ff */
[----:B------:R-:W-:Y:S01]  /*0ef0*/  IMAD.MOV.U32 R9, RZ, RZ, RZ ;  /* 0x000000ffff097224 */ /* 0x000fe200078e00ff */
[----:B------:R-:W-:Y:S01]  /*0f00*/  IADD3.X R3, PT, PT, R4, R3, RZ, P0, !PT ;  /* 0x0000000304037210 */ /* 0x000fe200007fe4ff */
[----:B------:R-:W-:-:S03]  /*0f10*/  IMAD.HI.U32 R8, R11, R2, RZ ;  /* 0x000000020b087227 */ /* 0x000fc600078e00ff */
[----:B------:R-:W-:Y:S01]  /*0f20*/  IADD3.X R3, PT, PT, RZ, RZ, R3, P2, P1 ;  /* 0x000000ffff037210 */ /* 0x000fe200017e2403 */
[----:B------:R-:W-:-:S04]  /*0f30*/  IMAD.WIDE.U32 R8, R11, R5, R8 ;  /* 0x000000050b087225 */ /* 0x000fc800078e0008 */
[C---:B------:R-:W-:Y:S02]  /*0f40*/  IMAD R11, R3.reuse, R5, RZ ;  /* 0x00000005030b7224 */ /* 0x040fe400078e02ff */
[----:B------:R-:W-:-:S04]  /*0f50*/  IMAD.HI.U32 R8, P0, R3, R2, R8 ;  /* 0x0000000203087227 */ /* 0x000fc80007800008 */
[----:B------:R-:W-:Y:S01]  /*0f60*/  IMAD.HI.U32 R3, R3, R5, RZ ;  /* 0x0000000503037227 */ /* 0x000fe200078e00ff */
[----:B------:R-:W-:-:S04]  /*0f70*/  IADD3 R11, P1, PT, R11, R8, RZ ;  /* 0x000000080b0b7210 */ /* 0x000fc80007f3e0ff */
[----:B------:R-:W-:Y:S01]  /*0f80*/  IADD3.X R3, PT, PT, R3, RZ, RZ, P0, !PT ;  /* 0x000000ff03037210 */ /* 0x000fe200007fe4ff */
[----:B------:R-:W-:-:S04]  /*0f90*/  IMAD.WIDE.U32 R8, R11, R6, RZ ;  /* 0x000000060b087225 */ /* 0x000fc800078e00ff */
[----:B------:R-:W-:Y:S02]  /*0fa0*/  IMAD.X R3, RZ, RZ, R3, P1 ;  /* 0x000000ffff037224 */ /* 0x000fe400008e0603 */
[----:B------:R-:W-:Y:S01]  /*0fb0*/  IMAD R4, R11, R7, R9 ;  /* 0x000000070b047224 */ /* 0x000fe200078e0209 */
[----:B------:R-:W-:-:S03]  /*0fc0*/  IADD3 R9, P1, PT, -R8, R2, RZ ;  /* 0x0000000208097210 */ /* 0x000fc60007f3e1ff */
[-C--:B------:R-:W-:Y:S01]  /*0fd0*/  IMAD R4, R3, R6.reuse, R4 ;  /* 0x0000000603047224 */ /* 0x080fe200078e0204 */
[----:B------:R-:W-:-:S04]  /*0fe0*/  ISETP.GE.U32.AND P0, PT, R9, R6, PT ;  /* 0x000000060900720c */ /* 0x000fc80003f06070 */
[----:B------:R-:W-:Y:S02]  /*0ff0*/  IADD3.X R10, PT, PT, ~R4, R5, RZ, P1, !PT ;  /* 0x00000005040a7210 */ /* 0x000fe40000ffe5ff */
[----:B------:R-:W-:Y:S02]  /*1000*/  IADD3 R3, P1, PT, R9, -R6, RZ ;  /* 0x8000000609037210 */ /* 0x000fe40007f3e0ff */
[C---:B------:R-:W-:Y:S02]  /*1010*/  ISETP.GE.U32.AND.EX P0, PT, R10.reuse, R7, PT, P0 ;  /* 0x000000070a00720c */ /* 0x040fe40003f06100 */
[----:B------:R-:W-:Y:S01]  /*1020*/  IADD3 R4, PT, PT, R11, 0x1, RZ ;  /* 0x000000010b047810 */ /* 0x000fe20007ffe0ff */
[----:B------:R-:W-:Y:S01]  /*1030*/  IMAD.X R8, R10, 0x1, ~R7, P1 ;  /* 0x000000010a087824 */ /* 0x000fe200008e0e07 */
[----:B------:R-:W-:Y:S02]  /*1040*/  SEL R3, R3, R9, P0 ;  /* 0x0000000903037207 */ /* 0x000fe40000000000 */
[----:B------:R-:W-:-:S02]  /*1050*/  SEL R4, R4, R11, P0 ;  /* 0x0000000b04047207 */ /* 0x000fc40000000000 */
[----:B------:R-:W-:Y:S02]  /*1060*/  SEL R8, R8, R10, P0 ;  /* 0x0000000a08087207 */ /* 0x000fe40000000000 */
[----:B------:R-:W-:Y:S01]  /*1070*/  ISETP.GE.U32.AND P0, PT, R3, R6, PT ;  /* 0x000000060300720c */ /* 0x000fe20003f06070 */
[----:B------:R-:W-:Y:S01]  /*1080*/  VIADD R3, R4, 0x1 ;  /* 0x0000000104037836 */ /* 0x000fe20000000000 */
[----:B------:R-:W-:Y:S02]  /*1090*/  ISETP.NE.U32.AND P1, PT, R6, RZ, PT ;  /* 0x000000ff0600720c */ /* 0x000fe40003f25070 */
[----:B------:R-:W-:Y:S02]  /*10a0*/  ISETP.GE.U32.AND.EX P0, PT, R8, R7, PT, P0 ;  /* 0x000000070800720c */ /* 0x000fe40003f06100 */
[----:B------:R-:W-:Y:S01]  /*10b0*/  ISETP.NE.AND.EX P1, PT, R7, RZ, PT, P1 ;  /* 0x000000ff0700720c */ /* 0x000fe20003f25310 */
[----:B------:R-:W-:Y:S01]  /*10c0*/  IMAD.MOV.U32 R7, RZ, RZ, 0x0 ;  /* 0x00000000ff077424 */ /* 0x000fe200078e00ff */
[----:B------:R-:W-:-:S02]  /*10d0*/  MOV R6, R0 ;  /* 0x0000000000067202 */ /* 0x000fc40000000f00 */
[----:B------:R-:W-:-:S04]  /*10e0*/  SEL R3, R3, R4, P0 ;  /* 0x0000000403037207 */ /* 0x000fc80000000000 */
[----:B------:R-:W-:Y:S01]  /*10f0*/  SEL R3, R3, 0xffffffff, P1 ;  /* 0xffffffff03037807 */ /* 0x000fe20000800000 */
[----:B------:R-:W-:Y:S06]  /*1100*/  RET.REL.NODEC R6 `(_Z9CudaKDE2DPKfS0_mfffffPfm) ;  /* 0xffffffec06bc7950 */ /* 0x000fec0003c3ffff */
        .weak           $__internal_1_$__cuda_sm3x_div_rn_noftz_f32_slowpath
        .type           $__internal_1_$__cuda_sm3x_div_rn_noftz_f32_slowpath,@function
        .size           $__internal_1_$__cuda_sm3x_div_rn_noftz_f32_slowpath,(.L_x_30 - $__internal_1_$__cuda_sm3x_div_rn_noftz_f32_slowpath)
$__internal_1_$__cuda_sm3x_div_rn_noftz_f32_slowpath:
[----:B------:R-:W-:Y:S01]  /*1110*/  SHF.R.U32.HI R11, RZ, 0x17, R3 ;  /* 0x00000017ff0b7819 */ /* 0x000fe20000011603 */
[----:B------:R-:W-:Y:S01]  /*1120*/  BSSY.RECONVERGENT B1, `(.L_x_17) ;  /* 0x0000063000017945 */ /* 0x000fe20003800200 */
[----:B------:R-:W-:Y:S02]  /*1130*/  SHF.R.U32.HI R12, RZ, 0x17, R0 ;  /* 0x00000017ff0c7819 */ /* 0x000fe40000011600 */
[----:B------:R-:W-:Y:S02]  /*1140*/  LOP3.LUT R11, R11, 0xff, RZ, 0xc0, !PT ;  /* 0x000000ff0b0b7812 */ /* 0x000fe400078ec0ff */
[----:B------:R-:W-:Y:S02]  /*1150*/  LOP3.LUT R16, R12, 0xff, RZ, 0xc0, !PT ;  /* 0x000000ff0c107812 */ /* 0x000fe400078ec0ff */
[----:B------:R-:W-:Y:S02]  /*1160*/  IADD3 R15, PT, PT, R11, -0x1, RZ ;  /* 0xffffffff0b0f7810 */ /* 0x000fe40007ffe0ff */
[----:B------:R-:W-:Y:S01]  /*1170*/  MOV R13, R3 ;  /* 0x00000003000d7202 */ /* 0x000fe20000000f00 */
[----:B------:R-:W-:Y:S01]  /*1180*/  VIADD R14, R16, 0xffffffff ;  /* 0xffffffff100e7836 */ /* 0x000fe20000000000 */
[----:B------:R-:W-:-:S04]  /*1190*/  ISETP.GT.U32.AND P0, PT, R15, 0xfd, PT ;  /* 0x000000fd0f00780c */ /* 0x000fc80003f04070 */
[----:B------:R-:W-:-:S13]  /*11a0*/  ISETP.GT.U32.OR P0, PT, R14, 0xfd, P0 ;  /* 0x000000fd0e00780c */ /* 0x000fda0000704470 */
[----:B------:R-:W-:Y:S01]  /*11b0*/  @!P0 IMAD.MOV.U32 R12, RZ, RZ, RZ ;  /* 0x000000ffff0c8224 */ /* 0x000fe200078e00ff */
[----:B------:R-:W-:Y:S06]  /*11c0*/  @!P0 BRA `(.L_x_18) ;  /* 0x00000000005c8947 */ /* 0x000fec0003800000 */
[----:B------:R-:W-:Y:S02]  /*11d0*/  FSETP.GTU.FTZ.AND P0, PT, |R0|, +INF , PT ;  /* 0x7f8000000000780b */ /* 0x000fe40003f1c200 */
[----:B------:R-:W-:-:S04]  /*11e0*/  FSETP.GTU.FTZ.AND P1, PT, |R3|, +INF , PT ;  /* 0x7f8000000300780b */ /* 0x000fc80003f3c200 */
[----:B------:R-:W-:-:S13]  /*11f0*/  PLOP3.LUT P0, PT, P0, P1, PT, 0xf8, 0x8f ;  /* 0x00000000008f781c */ /* 0x000fda0000703f70 */
[----:B------:R-:W-:Y:S05]  /*1200*/  @P0 BRA `(.L_x_19) ;  /* 0x00000004004c0947 */ /* 0x000fea0003800000 */
[----:B------:R-:W-:-:S13]  /*1210*/  LOP3.LUT P0, RZ, R13, 0x7fffffff, R0, 0xc8, !PT ;  /* 0x7fffffff0dff7812 */ /* 0x000fda000780c800 */
[----:B------:R-:W-:Y:S05]  /*1220*/  @!P0 BRA `(.L_x_20) ;  /* 0x00000004003c8947 */ /* 0x000fea0003800000 */
[C---:B------:R-:W-:Y:S02]  /*1230*/  FSETP.NEU.FTZ.AND P2, PT, |R0|.reuse, +INF , PT ;  /* 0x7f8000000000780b */ /* 0x040fe40003f5d200 */
[----:B------:R-:W-:Y:S02]  /*1240*/  FSETP.NEU.FTZ.AND P1, PT, |R3|, +INF , PT ;  /* 0x7f8000000300780b */ /* 0x000fe40003f3d200 */
[----:B------:R-:W-:-:S11]  /*1250*/  FSETP.NEU.FTZ.AND P0, PT, |R0|, +INF , PT ;  /* 0x7f8000000000780b */ /* 0x000fd60003f1d200 */
[----:B------:R-:W-:Y:S05]  /*1260*/  @!P1 BRA !P2, `(.L_x_20) ;  /* 0x00000004002c9947 */ /* 0x000fea0005000000 */
[----:B------:R-:W-:-:S04]  /*1270*/  LOP3.LUT P2, RZ, R0, 0x7fffffff, RZ, 0xc0, !PT ;  /* 0x7fffffff00ff7812 */ /* 0x000fc8000784c0ff */
[----:B------:R-:W-:-:S13]  /*1280*/  PLOP3.LUT P1, PT, P1, P2, PT, 0x2f, 0xf2 ;  /* 0x0000000000f2781c */ /* 0x000fda0000f24577 */
[----:B------:R-:W-:Y:S05]  /*1290*/  @P1 BRA `(.L_x_21) ;  /* 0x0000000400181947 */ /* 0x000fea0003800000 */
[----:B------:R-:W-:-:S04]  /*12a0*/  LOP3.LUT P1, RZ, R13, 0x7fffffff, RZ, 0xc0, !PT ;  /* 0x7fffffff0dff7812 */ /* 0x000fc8000782c0ff */
[----:B------:R-:W-:-:S13]  /*12b0*/  PLOP3.LUT P0, PT, P0, P1, PT, 0x2f, 0xf2 ;  /* 0x0000000000f2781c */ /* 0x000fda0000702577 */
[----:B------:R-:W-:Y:S05]  /*12c0*/  @P0 BRA `(.L_x_22) ;  /* 0x0000000400000947 */ /* 0x000fea0003800000 */
[----:B------:R-:W-:Y:S02]  /*12d0*/  ISETP.GE.AND P0, PT, R14, RZ, PT ;  /* 0x000000ff0e00720c */ /* 0x000fe40003f06270 */
[----:B------:R-:W-:-:S11]  /*12e0*/  ISETP.GE.AND P1, PT, R15, RZ, PT ;  /* 0x000000ff0f00720c */ /* 0x000fd60003f26270 */
[----:B------:R-:W-:Y:S01]  /*12f0*/  @P0 MOV R12, RZ ;  /* 0x000000ff000c0202 */ /* 0x000fe20000000f00 */
[----:B------:R-:W-:Y:S02]  /*1300*/  @!P0 IMAD.MOV.U32 R12, RZ, RZ, -0x40 ;  /* 0xffffffc0ff0c8424 */ /* 0x000fe400078e00ff */
[----:B------:R-:W-:Y:S01]  /*1310*/  @!P0 FFMA R0, R0, 1.84467440737095516160e+19, RZ ;  /* 0x5f80000000008823 */ /* 0x000fe200000000ff */
[----:B------:R-:W-:Y:S02]  /*1320*/  @!P1 FFMA R13, R3, 1.84467440737095516160e+19, RZ ;  /* 0x5f800000030d9823 */ /* 0x000fe400000000ff */
[----:B------:R-:W-:-:S07]  /*1330*/  @!P1 IADD3 R12, PT, PT, R12, 0x40, RZ ;  /* 0x000000400c0c9810 */ /* 0x000fce0007ffe0ff */
.L_x_18:
[----:B------:R-:W-:Y:S01]  /*1340*/  LEA R14, R11, 0xc0800000, 0x17 ;  /* 0xc08000000b0e7811 */ /* 0x000fe200078eb8ff */
[----:B------:R-:W-:Y:S01]  /*1350*/  BSSY.RECONVERGENT B2, `(.L_x_23) ;  /* 0x0000036000027945 */ /* 0x000fe20003800200 */
[----:B------:R-:W-:-:S03]  /*1360*/  IADD3 R16, PT, PT, R16, -0x7f, RZ ;  /* 0xffffff8110107810 */ /* 0x000fc60007ffe0ff */
[----:B------:R-:W-:Y:S02]  /*1370*/  IMAD.IADD R17, R13, 0x1, -R14 ;  /* 0x000000010d117824 */ /* 0x000fe400078e0a0e */
[C---:B------:R-:W-:Y:S02]  /*1380*/  IMAD R0, R16.reuse, -0x800000, R0 ;  /* 0xff80000010007824 */ /* 0x040fe400078e0200 */
[----:B------:R0:W1:Y:S01]  /*1390*/  MUFU.RCP R13, R17 ;  /* 0x00000011000d7308 */ /* 0x0000620000001000 */
[----:B------:R-:W-:Y:S01]  /*13a0*/  FADD.FTZ R15, -R17, -RZ ;  /* 0x800000ff110f7221 */ /* 0x000fe20000010100 */
[----:B0-----:R-:W-:-:S05]  /*13b0*/  IADD3 R17, PT, PT, R16, 0x7f, -R11 ;  /* 0x0000007f10117810 */ /* 0x001fca0007ffe80b */
[----:B------:R-:W-:Y:S02]  /*13c0*/  IMAD.IADD R17, R17, 0x1, R12 ;  /* 0x0000000111117824 */ /* 0x000fe400078e020c */
[----:B-1----:R-:W-:-:S04]  /*13d0*/  FFMA R14, R13, R15, 1 ;  /* 0x3f8000000d0e7423 */ /* 0x002fc8000000000f */
[----:B------:R-:W-:-:S04]  /*13e0*/  FFMA R13, R13, R14, R13 ;  /* 0x0000000e0d0d7223 */ /* 0x000fc8000000000d */
[----:B------:R-:W-:-:S04]  /*13f0*/  FFMA R14, R0, R13, RZ ;  /* 0x0000000d000e7223 */ /* 0x000fc800000000ff */
[----:B------:R-:W-:-:S04]  /*1400*/  FFMA R18, R15, R14, R0 ;  /* 0x0000000e0f127223 */ /* 0x000fc80000000000 */
[----:B------:R-:W-:-:S04]  /*1410*/  FFMA R14, R13, R18, R14 ;  /* 0x000000120d0e7223 */ /* 0x000fc8000000000e */
[----:B------:R-:W-:-:S04]  /*1420*/  FFMA R15, R15, R14, R0 ;  /* 0x0000000e0f0f7223 */ /* 0x000fc80000000000 */
[----:B------:R-:W-:-:S05]  /*1430*/  FFMA R0, R13, R15, R14 ;  /* 0x0000000f0d007223 */ /* 0x000fca000000000e */
[----:B------:R-:W-:-:S04]  /*1440*/  SHF.R.U32.HI R11, RZ, 0x17, R0 ;  /* 0x00000017ff0b7819 */ /* 0x000fc80000011600 */
[----:B------:R-:W-:-:S04]  /*1450*/  LOP3.LUT R11, R11, 0xff, RZ, 0xc0, !PT ;  /* 0x000000ff0b0b7812 */ /* 0x000fc800078ec0ff */
[----:B------:R-:W-:-:S05]  /*1460*/  IADD3 R16, PT, PT, R11, R17, RZ ;  /* 0x000000110b107210 */ /* 0x000fca0007ffe0ff */
[----:B------:R-:W-:-:S05]  /*1470*/  VIADD R11, R16, 0xffffffff ;  /* 0xffffffff100b7836 */ /* 0x000fca0000000000 */
[----:B------:R-:W-:-:S13]  /*1480*/  ISETP.GE.U32.AND P0, PT, R11, 0xfe, PT ;  /* 0x000000fe0b00780c */ /* 0x000fda0003f06070 */
[----:B------:R-:W-:Y:S05]  /*1490*/  @!P0 BRA `(.L_x_24) ;  /* 0x0000000000808947 */ /* 0x000fea0003800000 */
[----:B------:R-:W-:-:S13]  /*14a0*/  ISETP.GT.AND P0, PT, R16, 0xfe, PT ;  /* 0x000000fe1000780c */ /* 0x000fda0003f04270 */
[----:B------:R-:W-:Y:S05]  /*14b0*/  @P0 BRA `(.L_x_25) ;  /* 0x00000000006c0947 */ /* 0x000fea0003800000 */
[----:B------:R-:W-:-:S13]  /*14c0*/  ISETP.GE.AND P0, PT, R16, 0x1, PT ;  /* 0x000000011000780c */ /* 0x000fda0003f06270 */
[----:B------:R-:W-:Y:S05]  /*14d0*/  @P0 BRA `(.L_x_26) ;  /* 0x0000000000740947 */ /* 0x000fea0003800000 */
[----:B------:R-:W-:Y:S02]  /*14e0*/  ISETP.GE.AND P0, PT, R16, -0x18, PT ;  /* 0xffffffe81000780c */ /* 0x000fe40003f06270 */
[----:B------:R-:W-:-:S11]  /*14f0*/  LOP3.LUT R0, R0, 0x80000000, RZ, 0xc0, !PT ;  /* 0x8000000000007812 */ /* 0x000fd600078ec0ff */
[----:B------:R-:W-:Y:S05]  /*1500*/  @!P0 BRA `(.L_x_26) ;  /* 0x0000000000688947 */ /* 0x000fea0003800000 */
[-CC-:B------:R-:W-:Y:S01]  /*1510*/  FFMA.RZ R11, R13, R15.reuse, R14.reuse ;  /* 0x0000000f0d0b7223 */ /* 0x180fe2000000c00e */
[C---:B------:R-:W-:Y:S02]  /*1520*/  ISETP.NE.AND P2, PT, R16.reuse, RZ, PT ;  /* 0x000000ff1000720c */ /* 0x040fe40003f45270 */
[C---:B------:R-:W-:Y:S02]  /*1530*/  ISETP.NE.AND P1, PT, R16.reuse, RZ, PT ;  /* 0x000000ff1000720c */ /* 0x040fe40003f25270 */
[----:B------:R-:W-:Y:S01]  /*1540*/  LOP3.LUT R12, R11, 0x7fffff, RZ, 0xc0, !PT ;  /* 0x007fffff0b0c7812 */ /* 0x000fe200078ec0ff */
[CCC-:B------:R-:W-:Y:S01]  /*1550*/  FFMA.RP R11, R13.reuse, R15.reuse, R14.reuse ;  /* 0x0000000f0d0b7223 */ /* 0x1c0fe2000000800e */
[----:B------:R-:W-:Y:S01]  /*1560*/  FFMA.RM R14, R13, R15, R14 ;  /* 0x0000000f0d0e7223 */ /* 0x000fe2000000400e */
[----:B------:R-:W-:Y:S01]  /*1570*/  IADD3 R13, PT, PT, R16, 0x20, RZ ;  /* 0x00000020100d7810 */ /* 0x000fe20007ffe0ff */
[----:B------:R-:W-:Y:S01]  /*1580*/  IMAD.MOV R15, RZ, RZ, -R16 ;  /* 0x000000ffff0f7224 */ /* 0x000fe200078e0a10 */
[----:B------:R-:W-:-:S02]  /*1590*/  LOP3.LUT R12, R12, 0x800000, RZ, 0xfc, !PT ;  /* 0x008000000c0c7812 */ /* 0x000fc400078efcff */
[----:B------:R-:W-:Y:S02]  /*15a0*/  FSETP.NEU.FTZ.AND P0, PT, R11, R14, PT ;  /* 0x0000000e0b00720b */ /* 0x000fe40003f1d000 */
[----:B------:R-:W-:Y:S02]  /*15b0*/  SHF.L.U32 R13, R12, R13, RZ ;  /* 0x0000000d0c0d7219 */ /* 0x000fe400000006ff */
[----:B------:R-:W-:Y:S02]  /*15c0*/  SEL R11, R15, RZ, P2 ;  /* 0x000000ff0f0b7207 */ /* 0x000fe40001000000 */
[----:B------:R-:W-:Y:S02]  /*15d0*/  ISETP.NE.AND P1, PT, R13, RZ, P1 ;  /* 0x000000ff0d00720c */ /* 0x000fe40000f25270 */
[----:B------:R-:W-:Y:S02]  /*15e0*/  SHF.R.U32.HI R11, RZ, R11, R12 ;  /* 0x0000000bff0b7219 */ /* 0x000fe4000001160c */
[----:B------:R-:W-:-:S02]  /*15f0*/  PLOP3.LUT P0, PT, P0, P1, PT, 0xf8, 0x8f ;  /* 0x00000000008f781c */ /* 0x000fc40000703f70 */
[----:B------:R-:W-:Y:S02]  /*1600*/  SHF.R.U32.HI R13, RZ, 0x1, R11 ;  /* 0x00000001ff0d7819 */ /* 0x000fe4000001160b */
[----:B------:R-:W-:-:S04]  /*1610*/  SEL R12, RZ, 0x1, !P0 ;  /* 0x00000001ff0c7807 */ /* 0x000fc80004000000 */
[----:B------:R-:W-:-:S04]  /*1620*/  LOP3.LUT R12, R12, 0x1, R13, 0xf8, !PT ;  /* 0x000000010c0c7812 */ /* 0x000fc800078ef80d */
[----:B------:R-:W-:-:S04]  /*1630*/  LOP3.LUT R12, R12, R11, RZ, 0xc0, !PT ;  /* 0x0000000b0c0c7212 */ /* 0x000fc800078ec0ff */
[----:B------:R-:W-:-:S04]  /*1640*/  IADD3 R13, PT, PT, R13, R12, RZ ;  /* 0x0000000c0d0d7210 */ /* 0x000fc80007ffe0ff */
[----:B------:R-:W-:Y:S01]  /*1650*/  LOP3.LUT R0, R13, R0, RZ, 0xfc, !PT ;  /* 0x000000000d007212 */ /* 0x000fe200078efcff */
[----:B------:R-:W-:Y:S06]  /*1660*/  BRA `(.L_x_26) ;  /* 0x0000000000107947 */ /* 0x000fec0003800000 */
.L_x_25:
[----:B------:R-:W-:-:S04]  /*1670*/  LOP3.LUT R0, R0, 0x80000000, RZ, 0xc0, !PT ;  /* 0x8000000000007812 */ /* 0x000fc800078ec0ff */
[----:B------:R-:W-:Y:S01]  /*1680*/  LOP3.LUT R0, R0, 0x7f800000, RZ, 0xfc, !PT ;  /* 0x7f80000000007812 */ /* 0x000fe200078efcff */
[----:B------:R-:W-:Y:S06]  /*1690*/  BRA `(.L_x_26) ;  /* 0x0000000000047947 */ /* 0x000fec0003800000 */
.L_x_24:
[----:B------:R-:W-:-:S07]  /*16a0*/  IMAD R0, R17, 0x800000, R0 ;  /* 0x0080000011007824 */ /* 0x000fce00078e0200 */
.L_x_26:
[----:B------:R-:W-:Y:S05]  /*16b0*/  BSYNC.RECONVERGENT B2 ;  /* 0x0000000000027941 */ /* 0x000fea0003800200 */
.L_x_23:
[----:B------:R-:W-:Y:S05]  /*16c0*/  BRA `(.L_x_27) ;  /* 0x0000000000207947 */ /* 0x000fea0003800000 */
.L_x_22:
[----:B------:R-:W-:-:S04]  /*16d0*/  LOP3.LUT R0, R13, 0x80000000, R0, 0x48, !PT ;  /* 0x800000000d007812 */ /* 0x000fc800078e4800 */
[----:B------:R-:W-:Y:S01]  /*16e0*/  LOP3.LUT R0, R0, 0x7f800000, RZ, 0xfc, !PT ;  /* 0x7f80000000007812 */ /* 0x000fe200078efcff */
[----:B------:R-:W-:Y:S06]  /*16f0*/  BRA `(.L_x_27) ;  /* 0x0000000000147947 */ /* 0x000fec0003800000 */
.L_x_21:
[----:B------:R-:W-:Y:S01]  /*1700*/  LOP3.LUT R0, R13, 0x80000000, R0, 0x48, !PT ;  /* 0x800000000d007812 */ /* 0x000fe200078e4800 */
[----:B------:R-:W-:Y:S06]  /*1710*/  BRA `(.L_x_27) ;  /* 0x00000000000c7947 */ /* 0x000fec0003800000 */
.L_x_20:
[----:B------:R-:W0:Y:S01]  /*1720*/  MUFU.RSQ R0, -QNAN ;  /* 0xffc0000000007908 */ /* 0x000e220000001400 */
[----:B------:R-:W-:Y:S05]  /*1730*/  BRA `(.L_x_27) ;  /* 0x0000000000047947 */ /* 0x000fea0003800000 */
.L_x_19:
[----:B------:R-:W-:-:S07]  /*1740*/  FADD.FTZ R0, R0, R3 ;  /* 0x0000000300007221 */ /* 0x000fce0000010000 */
.L_x_27:
[----:B------:R-:W-:Y:S05]  /*1750*/  BSYNC.RECONVERGENT B1 ;  /* 0x0000000000017941 */ /* 0x000fea0003800200 */
.L_x_17:
[----:B------:R-:W-:-:S04]  /*1760*/  HFMA2 R11, -RZ, RZ, 0, 0 ;  /* 0x00000000ff0b7431 */ /* 0x000fc800000001ff */
[----:B0-----:R-:W-:Y:S05]  /*1770*/  RET.REL.NODEC R10 `(_Z9CudaKDE2DPKfS0_mfffffPfm) ;  /* 0xffffffe80a207950 */ /* 0x001fea0003c3ffff */
.L_x_28:
[----:B------:R-:W-:-:S00]  /*1780*/  BRA `(.L_x_28) ;  /* 0xfffffffc00fc7947 */ /* 0x000fc0000383ffff */
[----:B------:R-:W-:-:S00]  /*1790*/  NOP ;  /* 0x0000000000007918 */ /* 0x000fc00000000000 */
        /* <DEDUP_REMOVED lines=14> */
.L_x_30:


//--------------------- .nv.shared._Z9CudaKDE2DPKfS0_mfffffPfm --------------------------
	.section	.nv.shared._Z9CudaKDE2DPKfS0_mfffffPfm,"aw",@nobits
	.sectionflags	@""
	.align	4
.nv.shared._Z9CudaKDE2DPKfS0_mfffffPfm:
	.zero		3072


//--------------------- .nv.shared.reserved.0     --------------------------
	.section	.nv.shared.reserved.0,"aw",@nobits
	.weak		__nv_reservedSMEM_offset_0_alias
	.size		__nv_reservedSMEM_offset_0_alias, 0, 64
	.other		__nv_reservedSMEM_offset_0_alias,@"STO_CUDA_RESERVED_SHARED STV_DEFAULT"
__nv_reservedSMEM_offset_0_alias:
	.zero		0
	.zero		64


//--------------------- .nv.constant0._Z9CudaKDE2DPKfS0_mfffffPfm --------------------------
	.section	.nv.constant0._Z9CudaKDE2DPKfS0_mfffffPfm,"a",@progbits
	.sectionflags	@""
	.align	4
.nv.constant0._Z9CudaKDE2DPKfS0_mfffffPfm:
	.zero		960


//--------------------- SYMBOLS --------------------------

	.type		.nv.reservedSmem.offset0,@object
	.size		.nv.reservedSmem.offset0,0x4
	.type		.nv.reservedSmem.cap,@object
	.size		.nv.reservedSmem.cap,0x4
